//
// Generated by NVIDIA NVVM Compiler
//
// Compiler Build ID: CL-36424714
// Cuda compilation tools, release 13.0, V13.0.88
// Based on NVVM 20.0.0
//

.version 9.0
.target sm_100
.address_size 64

	// .globl	_Z12matrix_add_gPfS_S_
.const .align 4 .u32 d_size_x;
.const .align 4 .u32 d_size_y;

.visible .entry _Z12matrix_add_gPfS_S_(
	.param .u64 .ptr .align 1 _Z12matrix_add_gPfS_S__param_0,
	.param .u64 .ptr .align 1 _Z12matrix_add_gPfS_S__param_1,
	.param .u64 .ptr .align 1 _Z12matrix_add_gPfS_S__param_2
)
{
	.reg .pred 	%p<3>;
	.reg .b32 	%r<13>;
	.reg .b32 	%f<4>;
	.reg .b64 	%rd<11>;

	ld.param.u64 	%rd1, [_Z12matrix_add_gPfS_S__param_0];
	ld.param.u64 	%rd2, [_Z12matrix_add_gPfS_S__param_1];
	ld.param.u64 	%rd3, [_Z12matrix_add_gPfS_S__param_2];
	mov.u32 	%r4, %ntid.x;
	mov.u32 	%r5, %ctaid.x;
	mov.u32 	%r6, %tid.x;
	mad.lo.s32 	%r1, %r4, %r5, %r6;
	ld.const.u32 	%r2, [d_size_x];
	setp.gt.u32 	%p1, %r1, %r2;
	@%p1 bra 	$L__BB0_3;
	mov.u32 	%r7, %ntid.y;
	mov.u32 	%r8, %ctaid.y;
	mov.u32 	%r9, %tid.y;
	mad.lo.s32 	%r10, %r7, %r8, %r9;
	mad.lo.s32 	%r3, %r2, %r10, %r1;
	ld.const.u32 	%r11, [d_size_y];
	mul.lo.s32 	%r12, %r11, %r2;
	setp.gt.u32 	%p2, %r3, %r12;
	@%p2 bra 	$L__BB0_3;
	cvta.to.global.u64 	%rd4, %rd1;
	mul.wide.u32 	%rd5, %r3, 4;
	add.s64 	%rd6, %rd4, %rd5;
	ld.global.f32 	%f1, [%rd6];
	cvta.to.global.u64 	%rd7, %rd2;
	add.s64 	%rd8, %rd7, %rd5;
	ld.global.f32 	%f2, [%rd8];
	add.f32 	%f3, %f1, %f2;
	cvta.to.global.u64 	%rd9, %rd3;
	add.s64 	%rd10, %rd9, %rd5;
	st.global.f32 	[%rd10], %f3;
$L__BB0_3:
	ret;

}


// ===== COMPILED SASS (sm_100) =====

	.target	sm_100

	.elftype	@"ET_EXEC"


//--------------------- .note.nv.tkinfo           --------------------------
	.section	.note.nv.tkinfo,"",@"SHT_NOTE"
	.sectionflags	@"SHF_NOTE_NV_TKINFO"
	.tkinfo
        /*0018*/ 	.word	0x00000002
        /*0030*/ 	.string	""
        /*0030*/ 	.string	"ptxas"
        /*0030*/ 	.string	"Cuda compilation tools, release 13.0, V13.0.88"
        /*0030*/ 	.string	"Build cuda_13.0.r13.0/compiler.36424714_0"
        /*0030*/ 	.string	"-arch sm_100 -m 64 "



//--------------------- .note.nv.cuinfo           --------------------------
	.section	.note.nv.cuinfo,"",@"SHT_NOTE"
	.sectionflags	@"SHF_NOTE_NV_CUINFO"
        /*0018*/ 	.short	0x0002
        /*001a*/ 	.short	0x0064
        /*001c*/ 	.short	0x0082
	.zero		2


//--------------------- .nv.info                  --------------------------
	.section	.nv.info,"",@"SHT_CUDA_INFO"
	.align	4


	//----- nvinfo : EIATTR_REGCOUNT
	.align		4
        /*0000*/ 	.byte	0x04, 0x2f
        /*0002*/ 	.short	(.L_3 - .L_2)
	.align		4
.L_2:
        /*0004*/ 	.word	index@(_Z12matrix_add_gPfS_S_)
        /*0008*/ 	.word	0x0000000c


	//----- nvinfo : EIATTR_FRAME_SIZE
	.align		4
.L_3:
        /*000c*/ 	.byte	0x04, 0x11
        /*000e*/ 	.short	(.L_5 - .L_4)
	.align		4
.L_4:
        /*0010*/ 	.word	index@(_Z12matrix_add_gPfS_S_)
        /*0014*/ 	.word	0x00000000


	//----- nvinfo : EIATTR_MIN_STACK_SIZE
	.align		4
.L_5:
        /*0018*/ 	.byte	0x04, 0x12
        /*001a*/ 	.short	(.L_7 - .L_6)
	.align		4
.L_6:
        /*001c*/ 	.word	index@(_Z12matrix_add_gPfS_S_)
        /*0020*/ 	.word	0x00000000
.L_7:


//--------------------- .nv.compat                --------------------------
	.section	.nv.compat,"",@"SHT_CUDA_COMPAT_INFO"
	.align	4
        /*0000*/ 	.byte	0x02, 0x09, 0x00, 0x00, 0x02, 0x02, 0x01, 0x00, 0x02, 0x05, 0x05, 0x00, 0x03, 0x07, 0x01, 0x01
        /*0010*/ 	.byte	0x02, 0x03, 0x00, 0x00, 0x02, 0x06, 0x01, 0x00, 0x04, 0x0b, 0x08, 0x00, 0x09, 0x00, 0x00, 0x00
        /*0020*/ 	.byte	0x00, 0x00, 0x00, 0x00


//--------------------- .nv.info._Z12matrix_add_gPfS_S_ --------------------------
	.section	.nv.info._Z12matrix_add_gPfS_S_,"",@"SHT_CUDA_INFO"
	.sectionflags	@""
	.align	4


	//----- nvinfo : EIATTR_CUDA_API_VERSION
	.align		4
        /*0000*/ 	.byte	0x04, 0x37
        /*0002*/ 	.short	(.L_9 - .L_8)
.L_8:
        /*0004*/ 	.word	0x00000082


	//----- nvinfo : EIATTR_KPARAM_INFO
	.align		4
.L_9:
        /*0008*/ 	.byte	0x04, 0x17
        /*000a*/ 	.short	(.L_11 - .L_10)
.L_10:
        /*000c*/ 	.word	0x00000000
        /*0010*/ 	.short	0x0002
        /*0012*/ 	.short	0x0010
        /*0014*/ 	.byte	0x00, 0xf5, 0x21, 0x00


	//----- nvinfo : EIATTR_KPARAM_INFO
	.align		4
.L_11:
        /*0018*/ 	.byte	0x04, 0x17
        /*001a*/ 	.short	(.L_13 - .L_12)
.L_12:
        /*001c*/ 	.word	0x00000000
        /*0020*/ 	.short	0x0001
        /*0022*/ 	.short	0x0008
        /*0024*/ 	.byte	0x00, 0xf5, 0x21, 0x00


	//----- nvinfo : EIATTR_KPARAM_INFO
	.align		4
.L_13:
        /*0028*/ 	.byte	0x04, 0x17
        /*002a*/ 	.short	(.L_15 - .L_14)
.L_14:
        /*002c*/ 	.word	0x00000000
        /*0030*/ 	.short	0x0000
        /*0032*/ 	.short	0x0000
        /*0034*/ 	.byte	0x00, 0xf5, 0x21, 0x00


	//----- nvinfo : EIATTR_SPARSE_MMA_MASK
	.align		4
.L_15:
        /*0038*/ 	.byte	0x03, 0x50
        /*003a*/ 	.short	0x0000


	//----- nvinfo : EIATTR_MAXREG_COUNT
	.align		4
        /*003c*/ 	.byte	0x03, 0x1b
        /*003e*/ 	.short	0x00ff


	//----- nvinfo : EIATTR_MERCURY_ISA_VERSION
	.align		4
        /*0040*/ 	.byte	0x03, 0x5f
        /*0042*/ 	.short	0x0101


	//----- nvinfo : EIATTR_VRC_CTA_INIT_COUNT
	.align		4
        /*0044*/ 	.byte	0x02, 0x4a
	.zero		1
	.zero		1


	//----- nvinfo : EIATTR_EXIT_INSTR_OFFSETS
	.align		4
        /*0048*/ 	.byte	0x04, 0x1c
        /*004a*/ 	.short	(.L_17 - .L_16)


	//   ....[0]....
.L_16:
        /*004c*/ 	.word	0x00000070


	//   ....[1]....
        /*0050*/ 	.word	0x00000100


	//   ....[2]....
        /*0054*/ 	.word	0x000001c0


	//----- nvinfo : EIATTR_CBANK_PARAM_SIZE
	.align		4
.L_17:
        /*0058*/ 	.byte	0x03, 0x19
        /*005a*/ 	.short	0x0018


	//----- nvinfo : EIATTR_PARAM_CBANK
	.align		4
        /*005c*/ 	.byte	0x04, 0x0a
        /*005e*/ 	.short	(.L_19 - .L_18)
	.align		4
.L_18:
        /*0060*/ 	.word	index@(.nv.constant0._Z12matrix_add_gPfS_S_)
        /*0064*/ 	.short	0x0380
        /*0066*/ 	.short	0x0018


	//----- nvinfo : EIATTR_SW_WAR
	.align		4
.L_19:
        /*0068*/ 	.byte	0x04, 0x36
        /*006a*/ 	.short	(.L_21 - .L_20)
.L_20:
        /*006c*/ 	.word	0x00000008
.L_21:


//--------------------- .nv.callgraph             --------------------------
	.section	.nv.callgraph,"",@"SHT_CUDA_CALLGRAPH"
	.align	4
	.sectionentsize	8
	.align		4
        /*0000*/ 	.word	0x00000000
	.align		4
        /*0004*/ 	.word	0xffffffff
	.align		4
        /*0008*/ 	.word	0x00000000
	.align		4
        /*000c*/ 	.word	0xfffffffe
	.align		4
        /*0010*/ 	.word	0x00000000
	.align		4
        /*0014*/ 	.word	0xfffffffd
	.align		4
        /*0018*/ 	.word	0x00000000
	.align		4
        /*001c*/ 	.word	0xfffffffc


//--------------------- .nv.constant3             --------------------------
	.section	.nv.constant3,"a",@progbits
	.align	4
.nv.constant3:
	.type		d_size_x,@object
	.size		d_size_x,(d_size_y - d_size_x)
d_size_x:
	.zero		4
	.type		d_size_y,@object
	.size		d_size_y,(.L_1 - d_size_y)
d_size_y:
	.zero		4
.L_1:


//--------------------- .text._Z12matrix_add_gPfS_S_ --------------------------
	.section	.text._Z12matrix_add_gPfS_S_,"ax",@progbits
	.align	128
        .global         _Z12matrix_add_gPfS_S_
        .type           _Z12matrix_add_gPfS_S_,@function
        .size           _Z12matrix_add_gPfS_S_,(.L_x_1 - _Z12matrix_add_gPfS_S_)
        .other          _Z12matrix_add_gPfS_S_,@"STO_CUDA_ENTRY STV_DEFAULT"
_Z12matrix_add_gPfS_S_:
.text._Z12matrix_add_gPfS_S_:
[----:B------:R-:W-:Y:S01]  /*0000*/  LDC R1, c[0x0][0x37c] ;  /* 0x0000df00ff017b82 */ /* 0x000fe20000000800 */
[----:B------:R-:W0:Y:S01]  /*0010*/  S2R R0, SR_CTAID.X ;  /* 0x0000000000007919 */ /* 0x000e220000002500 */
[----:B------:R-:W0:Y:S01]  /*0020*/  LDCU UR4, c[0x0][0x360] ;  /* 0x00006c00ff0477ac */ /* 0x000e220008000800 */
[----:B------:R-:W0:Y:S01]  /*0030*/  S2R R3, SR_TID.X ;  /* 0x0000000000037919 */ /* 0x000e220000002100 */
[----:B------:R-:W1:Y:S01]  /*0040*/  LDCU UR6, c[0x3][URZ] ;  /* 0x00c00000ff0677ac */ /* 0x000e620008000800 */
[----:B0-----:R-:W-:-:S05]  /*0050*/  IMAD R0, R0, UR4, R3 ;  /* 0x0000000400007c24 */ /* 0x001fca000f8e0203 */
[----:B-1----:R-:W-:-:S13]  /*0060*/  ISETP.GT.U32.AND P0, PT, R0, UR6, PT ;  /* 0x0000000600007c0c */ /* 0x002fda000bf04070 */
[----:B------:R-:W-:Y:S05]  /*0070*/  @P0 EXIT ;  /* 0x000000000000094d */ /* 0x000fea0003800000 */
[----:B------:R-:W0:Y:S01]  /*0080*/  S2R R3, SR_CTAID.Y ;  /* 0x0000000000037919 */ /* 0x000e220000002600 */
[----:B------:R-:W0:Y:S01]  /*0090*/  LDCU UR5, c[0x0][0x364] ;  /* 0x00006c80ff0577ac */ /* 0x000e220008000800 */
[----:B------:R-:W0:Y:S01]  /*00a0*/  S2R R2, SR_TID.Y ;  /* 0x0000000000027919 */ /* 0x000e220000002200 */
[----:B------:R-:W1:Y:S02]  /*00b0*/  LDCU UR4, c[0x3][0x4] ;  /* 0x00c00080ff0477ac */ /* 0x000e640008000800 */
[----:B-1----:R-:W-:Y:S01]  /*00c0*/  UIMAD UR4, UR6, UR4, URZ ;  /* 0x00000004060472a4 */ /* 0x002fe2000f8e02ff */
[----:B0-----:R-:W-:-:S04]  /*00d0*/  IMAD R3, R3, UR5, R2 ;  /* 0x0000000503037c24 */ /* 0x001fc8000f8e0202 */
[----:B------:R-:W-:-:S05]  /*00e0*/  IMAD R9, R3, UR6, R0 ;  /* 0x0000000603097c24 */ /* 0x000fca000f8e0200 */
[----:B------:R-:W-:-:S13]  /*00f0*/  ISETP.GT.U32.AND P0, PT, R9, UR4, PT ;  /* 0x0000000409007c0c */ /* 0x000fda000bf04070 */
[----:B------:R-:W-:Y:S05]  /*0100*/  @P0 EXIT ;  /* 0x000000000000094d */ /* 0x000fea0003800000 */
[----:B------:R-:W0:Y:S01]  /*0110*/  LDC.64 R2, c[0x0][0x380] ;  /* 0x0000e000ff027b82 */ /* 0x000e220000000a00 */
[----:B------:R-:W1:Y:S07]  /*0120*/  LDCU.64 UR4, c[0x0][0x358] ;  /* 0x00006b00ff0477ac */ /* 0x000e6e0008000a00 */
[----:B------:R-:W2:Y:S08]  /*0130*/  LDC.64 R4, c[0x0][0x388] ;  /* 0x0000e200ff047b82 */ /* 0x000eb00000000a00 */
[----:B------:R-:W3:Y:S01]  /*0140*/  LDC.64 R6, c[0x0][0x390] ;  /* 0x0000e400ff067b82 */ /* 0x000ee20000000a00 */
[----:B0-----:R-:W-:-:S06]  /*0150*/  IMAD.WIDE.U32 R2, R9, 0x4, R2 ;  /* 0x0000000409027825 */ /* 0x001fcc00078e0002 */
[----:B-1----:R-:W4:Y:S01]  /*0160*/  LDG.E R2, desc[UR4][R2.64] ;  /* 0x0000000402027981 */ /* 0x002f22000c1e1900 */
[----:B--2---:R-:W-:-:S06]  /*0170*/  IMAD.WIDE.U32 R4, R9, 0x4, R4 ;  /* 0x0000000409047825 */ /* 0x004fcc00078e0004 */
[----:B------:R-:W4:Y:S01]  /*0180*/  LDG.E R5, desc[UR4][R4.64] ;  /* 0x0000000404057981 */ /* 0x000f22000c1e1900 */
[----:B---3--:R-:W-:-:S04]  /*0190*/  IMAD.WIDE.U32 R6, R9, 0x4, R6 ;  /* 0x0000000409067825 */ /* 0x008fc800078e0006 */
[----:B----4-:R-:W-:-:S05]  /*01a0*/  FADD R9, R2, R5 ;  /* 0x0000000502097221 */ /* 0x010fca0000000000 */
[----:B------:R-:W-:Y:S01]  /*01b0*/  STG.E desc[UR4][R6.64], R9 ;  /* 0x0000000906007986 */ /* 0x000fe2000c101904 */
[----:B------:R-:W-:Y:S05]  /*01c0*/  EXIT ;  /* 0x000000000000794d */ /* 0x000fea0003800000 */
.L_x_0:
[----:B------:R-:W-:-:S00]  /*01d0*/  BRA `(.L_x_0) ;  /* 0xfffffffc00fc7947 */ /* 0x000fc0000383ffff */
[----:B------:R-:W-:-:S00]  /*01e0*/  NOP ;  /* 0x0000000000007918 */ /* 0x000fc00000000000 */
        /* <DEDUP_REMOVED lines=9> */
.L_x_1:


//--------------------- .nv.shared.reserved.0     --------------------------
	.section	.nv.shared.reserved.0,"aw",@nobits
	.weak		__nv_reservedSMEM_offset_0_alias
	.size		__nv_reservedSMEM_offset_0_alias, 0, 64
	.other		__nv_reservedSMEM_offset_0_alias,@"STO_CUDA_RESERVED_SHARED STV_DEFAULT"
__nv_reservedSMEM_offset_0_alias:
	.zero		0
	.zero		64


//--------------------- .nv.constant0._Z12matrix_add_gPfS_S_ --------------------------
	.section	.nv.constant0._Z12matrix_add_gPfS_S_,"a",@progbits
	.sectionflags	@""
	.align	4
.nv.constant0._Z12matrix_add_gPfS_S_:
	.zero		920


//--------------------- SYMBOLS --------------------------

	.type		.nv.reservedSmem.offset0,@object
	.size		.nv.reservedSmem.offset0,0x4
